	.headerflags	@"EF_CUDA_TEXMODE_UNIFIED EF_CUDA_64BIT_ADDRESS EF_CUDA_ACCELERATORS EF_CUDA_SM90 EF_CUDA_VIRTUAL_SM(EF_CUDA_SM90)"
	.elftype	@"ET_EXEC"


//--------------------- .nv.info                  --------------------------
	.section	.nv.info,"",@"SHT_CUDA_INFO"
	.align	4


	//----- nvinfo : EIATTR_REGCOUNT
	.align		4
        /*0000*/ 	.byte	0x04, 0x2f
        /*0002*/ 	.short	(.L_3 - .L_2)
	.align		4
.L_2:
        /*0004*/ 	.word	index@(triton_poi_fused__native_batch_norm_legit_no_training_17)
        /*0008*/ 	.word	0x00000011


	//----- nvinfo : EIATTR_MIN_STACK_SIZE
	.align		4
.L_3:
        /*000c*/ 	.byte	0x04, 0x12
        /*000e*/ 	.short	(.L_5 - .L_4)
	.align		4
.L_4:
        /*0010*/ 	.word	index@(triton_poi_fused__native_batch_norm_legit_no_training_17)
        /*0014*/ 	.word	0x00000000


	//----- nvinfo : EIATTR_FRAME_SIZE
	.align		4
.L_5:
        /*0018*/ 	.byte	0x04, 0x11
        /*001a*/ 	.short	(.L_7 - .L_6)
	.align		4
.L_6:
        /*001c*/ 	.word	index@(triton_poi_fused__native_batch_norm_legit_no_training_17)
        /*0020*/ 	.word	0x00000000


	//----- nvinfo : EIATTR_MIN_STACK_SIZE
	.align		4
.L_7:
        /*0024*/ 	.byte	0x04, 0x12
        /*0026*/ 	.short	(.L_9 - .L_8)
	.align		4
.L_8:
        /*0028*/ 	.word	index@(triton_poi_fused__native_batch_norm_legit_no_training_17)
        /*002c*/ 	.word	0x00000000
.L_9:


//--------------------- .nv.info.triton_poi_fused__native_batch_norm_legit_no_training_17 --------------------------
	.section	.nv.info.triton_poi_fused__native_batch_norm_legit_no_training_17,"",@"SHT_CUDA_INFO"
	.sectionflags	@""
	.align	4


	//----- nvinfo : EIATTR_CUDA_API_VERSION
	.align		4
        /*0000*/ 	.byte	0x04, 0x37
        /*0002*/ 	.short	(.L_11 - .L_10)
.L_10:
        /*0004*/ 	.word	0x0000007c


	//----- nvinfo : EIATTR_KPARAM_INFO
	.align		4
.L_11:
        /*0008*/ 	.byte	0x04, 0x17
        /*000a*/ 	.short	(.L_13 - .L_12)
.L_12:
        /*000c*/ 	.word	0x00000000
        /*0010*/ 	.short	0x0006
        /*0012*/ 	.short	0x0030
        /*0014*/ 	.byte	0x00, 0xf0, 0x11, 0x00


	//----- nvinfo : EIATTR_KPARAM_INFO
	.align		4
.L_13:
        /*0018*/ 	.byte	0x04, 0x17
        /*001a*/ 	.short	(.L_15 - .L_14)
.L_14:
        /*001c*/ 	.word	0x00000000
        /*0020*/ 	.short	0x0005
        /*0022*/ 	.short	0x0028
        /*0024*/ 	.byte	0x00, 0xf4, 0x21, 0x00


	//----- nvinfo : EIATTR_KPARAM_INFO
	.align		4
.L_15:
        /*0028*/ 	.byte	0x04, 0x17
        /*002a*/ 	.short	(.L_17 - .L_16)
.L_16:
        /*002c*/ 	.word	0x00000000
        /*0030*/ 	.short	0x0004
        /*0032*/ 	.short	0x0020
        /*0034*/ 	.byte	0x00, 0xf4, 0x21, 0x00


	//----- nvinfo : EIATTR_KPARAM_INFO
	.align		4
.L_17:
        /*0038*/ 	.byte	0x04, 0x17
        /*003a*/ 	.short	(.L_19 - .L_18)
.L_18:
        /*003c*/ 	.word	0x00000000
        /*0040*/ 	.short	0x0003
        /*0042*/ 	.short	0x0018
        /*0044*/ 	.byte	0x00, 0xf4, 0x21, 0x00


	//----- nvinfo : EIATTR_KPARAM_INFO
	.align		4
.L_19:
        /*0048*/ 	.byte	0x04, 0x17
        /*004a*/ 	.short	(.L_21 - .L_20)
.L_20:
        /*004c*/ 	.word	0x00000000
        /*0050*/ 	.short	0x0002
        /*0052*/ 	.short	0x0010
        /*0054*/ 	.byte	0x00, 0xf4, 0x21, 0x00


	//----- nvinfo : EIATTR_KPARAM_INFO
	.align		4
.L_21:
        /*0058*/ 	.byte	0x04, 0x17
        /*005a*/ 	.short	(.L_23 - .L_22)
.L_22:
        /*005c*/ 	.word	0x00000000
        /*0060*/ 	.short	0x0001
        /*0062*/ 	.short	0x0008
        /*0064*/ 	.byte	0x00, 0xf4, 0x21, 0x00


	//----- nvinfo : EIATTR_KPARAM_INFO
	.align		4
.L_23:
        /*0068*/ 	.byte	0x04, 0x17
        /*006a*/ 	.short	(.L_25 - .L_24)
.L_24:
        /*006c*/ 	.word	0x00000000
        /*0070*/ 	.short	0x0000
        /*0072*/ 	.short	0x0000
        /*0074*/ 	.byte	0x00, 0xf4, 0x21, 0x00


	//----- nvinfo : EIATTR_SPARSE_MMA_MASK
	.align		4
.L_25:
        /*0078*/ 	.byte	0x03, 0x50
        /*007a*/ 	.short	0x0000


	//----- nvinfo : EIATTR_MAXREG_COUNT
	.align		4
        /*007c*/ 	.byte	0x03, 0x1b
        /*007e*/ 	.short	0x00ff


	//----- nvinfo : EIATTR_EXIT_INSTR_OFFSETS
	.align		4
        /*0080*/ 	.byte	0x04, 0x1c
        /*0082*/ 	.short	(.L_27 - .L_26)


	//   ....[0]....
.L_26:
        /*0084*/ 	.word	0x00000310


	//----- nvinfo : EIATTR_REQNTID
	.align		4
.L_27:
        /*0088*/ 	.byte	0x04, 0x10
        /*008a*/ 	.short	(.L_29 - .L_28)
.L_28:
        /*008c*/ 	.word	0x00000080
        /*0090*/ 	.word	0x00000001
        /*0094*/ 	.word	0x00000001


	//----- nvinfo : EIATTR_CBANK_PARAM_SIZE
	.align		4
.L_29:
        /*0098*/ 	.byte	0x03, 0x19
        /*009a*/ 	.short	0x0034


	//----- nvinfo : EIATTR_PARAM_CBANK
	.align		4
        /*009c*/ 	.byte	0x04, 0x0a
        /*009e*/ 	.short	(.L_31 - .L_30)
	.align		4
.L_30:
        /*00a0*/ 	.word	index@(.nv.constant0.triton_poi_fused__native_batch_norm_legit_no_training_17)
        /*00a4*/ 	.short	0x0210
        /*00a6*/ 	.short	0x0034


	//----- nvinfo : EIATTR_SW_WAR
	.align		4
.L_31:
        /*00a8*/ 	.byte	0x04, 0x36
        /*00aa*/ 	.short	(.L_33 - .L_32)
.L_32:
        /*00ac*/ 	.word	0x00000008
.L_33:


//--------------------- .nv.callgraph             --------------------------
	.section	.nv.callgraph,"",@"SHT_CUDA_CALLGRAPH"
	.align	4
	.sectionentsize	8
	.align		4
        /*0000*/ 	.word	0x00000000
	.align		4
        /*0004*/ 	.word	0xffffffff
	.align		4
        /*0008*/ 	.word	0x00000000
	.align		4
        /*000c*/ 	.word	0xfffffffe
	.align		4
        /*0010*/ 	.word	0x00000000
	.align		4
        /*0014*/ 	.word	0xfffffffd
	.align		4
        /*0018*/ 	.word	0x00000000
	.align		4
        /*001c*/ 	.word	0xfffffffc


//--------------------- .nv.constant4             --------------------------
	.section	.nv.constant4,"a",@progbits
	.align	8
	.align		8
.nv.constant4:
        /*0000*/ 	.dword	_$_str
	.align		8
        /*0008*/ 	.dword	_$_str_$_2


//--------------------- .text.triton_poi_fused__native_batch_norm_legit_no_training_17 --------------------------
	.section	.text.triton_poi_fused__native_batch_norm_legit_no_training_17,"ax",@progbits
	.align	128
        .global         triton_poi_fused__native_batch_norm_legit_no_training_17
        .type           triton_poi_fused__native_batch_norm_legit_no_training_17,@function
        .size           triton_poi_fused__native_batch_norm_legit_no_training_17,(.L_x_1 - triton_poi_fused__native_batch_norm_legit_no_training_17)
        .other          triton_poi_fused__native_batch_norm_legit_no_training_17,@"STO_CUDA_ENTRY STV_DEFAULT"
triton_poi_fused__native_batch_norm_legit_no_training_17:
.text.triton_poi_fused__native_batch_norm_legit_no_training_17:
[----:B------:R-:W-:Y:S01]  /*0000*/  LDC R1, c[0x0][0x28] ;  /* 0x00000a00ff017b82 */ /* 0x000fe20000000800 */
[----:B------:R-:W1:Y:S07]  /*0010*/  S2R R0, SR_TID.X ;  /* 0x0000000000007919 */ /* 0x000e6e0000002100 */
[----:B------:R-:W2:Y:S01]  /*0020*/  LDC.64 R6, c[0x0][0x220] ;  /* 0x00008800ff067b82 */ /* 0x000ea20000000a00 */
[----:B------:R-:W-:Y:S01]  /*0030*/  ULDC.64 UR4, c[0x0][0x208] ;  /* 0x0000820000047ab9 */ /* 0x000fe20000000a00 */
[----:B------:R-:W3:Y:S06]  /*0040*/  S2R R5, SR_CTAID.X ;  /* 0x0000000000057919 */ /* 0x000eec0000002500 */
[----:B------:R-:W4:Y:S08]  /*0050*/  LDC.64 R8, c[0x0][0x228] ;  /* 0x00008a00ff087b82 */ /* 0x000f300000000a00 */
[----:B------:R-:W5:Y:S01]  /*0060*/  LDC.64 R10, c[0x0][0x230] ;  /* 0x00008c00ff0a7b82 */ /* 0x000f620000000a00 */
[----:B-1----:R-:W-:-:S02]  /*0070*/  SHF.L.U32 R0, R0, 0x1, RZ ;  /* 0x0000000100007819 */ /* 0x002fc400000006ff */
[----:B---3--:R-:W-:Y:S02]  /*0080*/  SHF.R.S32.HI R3, RZ, 0x17, R5 ;  /* 0x00000017ff037819 */ /* 0x008fe40000011405 */
[----:B------:R-:W-:Y:S02]  /*0090*/  LOP3.LUT R0, R0, 0xfe, RZ, 0xc0, !PT ;  /* 0x000000fe00007812 */ /* 0x000fe400078ec0ff */
[----:B------:R-:W-:Y:S02]  /*00a0*/  SGXT R3, R3, 0x1 ;  /* 0x000000010303781a */ /* 0x000fe40000000200 */
[----:B------:R-:W-:Y:S02]  /*00b0*/  LEA R0, R5, R0, 0x8 ;  /* 0x0000000005007211 */ /* 0x000fe400078e40ff */
[----:B------:R-:W1:Y:S02]  /*00c0*/  LDC.64 R4, c[0x0][0x218] ;  /* 0x00008600ff047b82 */ /* 0x000e640000000a00 */
[----:B------:R-:W-:-:S04]  /*00d0*/  LEA.HI R3, R3, R0, RZ, 0x6 ;  /* 0x0000000003037211 */ /* 0x000fc800078f30ff */
[----:B------:R-:W-:-:S04]  /*00e0*/  SHF.R.S32.HI R3, RZ, 0x6, R3 ;  /* 0x00000006ff037819 */ /* 0x000fc80000011403 */
[----:B------:R-:W-:-:S04]  /*00f0*/  LEA.HI R2, R3, R3, RZ, 0x5 ;  /* 0x0000000303027211 */ /* 0x000fc800078f28ff */
[----:B------:R-:W-:-:S04]  /*0100*/  LOP3.LUT R2, R2, 0xffffffe0, RZ, 0xc0, !PT ;  /* 0xffffffe002027812 */ /* 0x000fc800078ec0ff */
[----:B------:R-:W-:Y:S02]  /*0110*/  IADD3 R13, R3, -R2, RZ ;  /* 0x80000002030d7210 */ /* 0x000fe40007ffe0ff */
[----:B------:R-:W3:Y:S03]  /*0120*/  LDC.64 R2, c[0x0][0x210] ;  /* 0x00008400ff027b82 */ /* 0x000ee60000000a00 */
[----:B--2---:R-:W-:-:S06]  /*0130*/  IMAD.WIDE R6, R13, 0x4, R6 ;  /* 0x000000040d067825 */ /* 0x004fcc00078e0206 */
[----:B------:R-:W2:Y:S01]  /*0140*/  LDG.E.EL R6, desc[UR4][R6.64] ;  /* 0x0000000406067981 */ /* 0x000ea2000c2e1900 */
[----:B-1----:R-:W-:-:S05]  /*0150*/  IMAD.WIDE R4, R13, 0x4, R4 ;  /* 0x000000040d047825 */ /* 0x002fca00078e0204 */
[----:B------:R1:W2:Y:S01]  /*0160*/  LDG.E.EL R12, desc[UR4][R4.64] ;  /* 0x00000004040c7981 */ /* 0x0002a2000c2e1900 */
[----:B---3--:R-:W-:Y:S01]  /*0170*/  IMAD.WIDE R2, R0, 0x4, R2 ;  /* 0x0000000400027825 */ /* 0x008fe200078e0202 */
[----:B------:R-:W-:Y:S01]  /*0180*/  HFMA2.MMA R14, -RZ, RZ, 1.625, 0 ;  /* 0x3e800000ff0e7435 */ /* 0x000fe200000001ff */
[----:B-1----:R-:W1:Y:S04]  /*0190*/  LDC.64 R4, c[0x0][0x238] ;  /* 0x00008e00ff047b82 */ /* 0x002e680000000a00 */
[----:B------:R-:W3:Y:S01]  /*01a0*/  LDG.E.64 R2, desc[UR4][R2.64] ;  /* 0x0000000402027981 */ /* 0x000ee2000c1e1b00 */
[----:B----4-:R-:W-:-:S04]  /*01b0*/  IMAD.WIDE R8, R13, 0x4, R8 ;  /* 0x000000040d087825 */ /* 0x010fc800078e0208 */
[----:B-----5:R-:W-:Y:S02]  /*01c0*/  IMAD.WIDE R10, R13, 0x4, R10 ;  /* 0x000000040d0a7825 */ /* 0x020fe400078e020a */
[----:B------:R-:W4:Y:S04]  /*01d0*/  LDG.E.EL R8, desc[UR4][R8.64] ;  /* 0x0000000408087981 */ /* 0x000f28000c2e1900 */
[----:B------:R-:W4:Y:S01]  /*01e0*/  LDG.E.EL R11, desc[UR4][R10.64] ;  /* 0x000000040a0b7981 */ /* 0x000f22000c2e1900 */
[----:B-1----:R-:W-:-:S04]  /*01f0*/  IMAD.WIDE R4, R0, 0x4, R4 ;  /* 0x0000000400047825 */ /* 0x002fc800078e0204 */
[----:B--2---:R-:W-:-:S04]  /*0200*/  FADD R6, R6, 9.9999997473787516356e-06 ;  /* 0x3727c5ac06067421 */ /* 0x004fc80000000000 */
[----:B------:R-:W1:Y:S02]  /*0210*/  MUFU.SQRT R7, R6 ;  /* 0x0000000600077308 */ /* 0x000e640000002000 */
[C---:B-1----:R-:W-:Y:S02]  /*0220*/  FSETP.GT.AND P0, PT, R7.reuse, 8.50705917302346158658e+37, PT ;  /* 0x7e8000000700780b */ /* 0x042fe40003f04000 */
[----:B------:R-:W-:-:S11]  /*0230*/  FSETP.GEU.AND P1, PT, R7, 1.175494350822287508e-38, PT ;  /* 0x008000000700780b */ /* 0x000fd60003f2e000 */
[----:B------:R-:W-:-:S04]  /*0240*/  @P0 FMUL R7, R7, 0.25 ;  /* 0x3e80000007070820 */ /* 0x000fc80000400000 */
[----:B------:R-:W-:-:S06]  /*0250*/  @!P1 FMUL R7, R7, 16777216 ;  /* 0x4b80000007079820 */ /* 0x000fcc0000400000 */
[----:B------:R-:W1:Y:S01]  /*0260*/  MUFU.RCP R7, R7 ;  /* 0x0000000700077308 */ /* 0x000e620000001000 */
[----:B------:R-:W-:Y:S01]  /*0270*/  FSEL R14, R14, 1, P0 ;  /* 0x3f8000000e0e7808 */ /* 0x000fe20000000000 */
[----:B---3--:R-:W-:-:S04]  /*0280*/  FADD R2, R2, -R12 ;  /* 0x8000000c02027221 */ /* 0x008fc80000000000 */
[----:B------:R-:W-:Y:S01]  /*0290*/  @!P1 FMUL R14, R14, 16777216 ;  /* 0x4b8000000e0e9820 */ /* 0x000fe20000400000 */
[----:B------:R-:W-:-:S03]  /*02a0*/  FADD R3, R3, -R12 ;  /* 0x8000000c03037221 */ /* 0x000fc60000000000 */
[----:B-1----:R-:W-:-:S04]  /*02b0*/  FMUL R14, R7, R14 ;  /* 0x0000000e070e7220 */ /* 0x002fc80000400000 */
[-C--:B------:R-:W-:Y:S01]  /*02c0*/  FMUL R2, R2, R14.reuse ;  /* 0x0000000e02027220 */ /* 0x080fe20000400000 */
[----:B------:R-:W-:-:S03]  /*02d0*/  FMUL R14, R3, R14 ;  /* 0x0000000e030e7220 */ /* 0x000fc60000400000 */
[C-C-:B----4-:R-:W-:Y:S01]  /*02e0*/  FFMA R2, R8.reuse, R2, R11.reuse ;  /* 0x0000000208027223 */ /* 0x150fe2000000000b */
[----:B------:R-:W-:-:S05]  /*02f0*/  FFMA R3, R8, R14, R11 ;  /* 0x0000000e08037223 */ /* 0x000fca000000000b */
[----:B------:R-:W-:Y:S01]  /*0300*/  STG.E.64 desc[UR4][R4.64], R2 ;  /* 0x0000000204007986 */ /* 0x000fe2000c101b04 */
[----:B------:R-:W-:Y:S05]  /*0310*/  EXIT ;  /* 0x000000000000794d */ /* 0x000fea0003800000 */
.L_x_0:
[----:B------:R-:W-:-:S00]  /*0320*/  BRA `(.L_x_0) ;  /* 0xfffffffc00fc7947 */ /* 0x000fc0000383ffff */
[----:B------:R-:W-:-:S00]  /*0330*/  NOP ;  /* 0x0000000000007918 */ /* 0x000fc00000000000 */
        /* <DEDUP_REMOVED lines=12> */
.L_x_1:


//--------------------- .nv.global.init           --------------------------
	.section	.nv.global.init,"aw",@progbits
.nv.global.init:
	.type		_$_str,@object
	.size		_$_str,(_$_str_$_2 - _$_str)
_$_str:
        /*0000*/ 	.byte	0x5f, 0x5f, 0x43, 0x55, 0x44, 0x41, 0x5f, 0x46, 0x54, 0x5a, 0x00
	.type		_$_str_$_2,@object
	.size		_$_str_$_2,(.L_1 - _$_str_$_2)
_$_str_$_2:
        /*000b*/ 	.byte	0x5f, 0x5f, 0x43, 0x55, 0x44, 0x41, 0x5f, 0x50, 0x52, 0x45, 0x43, 0x5f, 0x53, 0x51, 0x52, 0x54
        /*001b*/ 	.byte	0x00
.L_1:


//--------------------- .nv.constant0.triton_poi_fused__native_batch_norm_legit_no_training_17 --------------------------
	.section	.nv.constant0.triton_poi_fused__native_batch_norm_legit_no_training_17,"a",@progbits
	.sectionflags	@""
	.align	4
.nv.constant0.triton_poi_fused__native_batch_norm_legit_no_training_17:
	.zero		580
